	.headerflags	@"EF_CUDA_TEXMODE_UNIFIED EF_CUDA_64BIT_ADDRESS EF_CUDA_ACCELERATORS EF_CUDA_SM90 EF_CUDA_VIRTUAL_SM(EF_CUDA_SM90)"
	.elftype	@"ET_EXEC"


//--------------------- .nv.info                  --------------------------
	.section	.nv.info,"",@"SHT_CUDA_INFO"
	.align	4


	//----- nvinfo : EIATTR_REGCOUNT
	.align		4
        /*0000*/ 	.byte	0x04, 0x2f
        /*0002*/ 	.short	(.L_1 - .L_0)
	.align		4
.L_0:
        /*0004*/ 	.word	index@(triton_poi_fused_relu_0)
        /*0008*/ 	.word	0x0000000c


	//----- nvinfo : EIATTR_MIN_STACK_SIZE
	.align		4
.L_1:
        /*000c*/ 	.byte	0x04, 0x12
        /*000e*/ 	.short	(.L_3 - .L_2)
	.align		4
.L_2:
        /*0010*/ 	.word	index@(triton_poi_fused_relu_0)
        /*0014*/ 	.word	0x00000000


	//----- nvinfo : EIATTR_FRAME_SIZE
	.align		4
.L_3:
        /*0018*/ 	.byte	0x04, 0x11
        /*001a*/ 	.short	(.L_5 - .L_4)
	.align		4
.L_4:
        /*001c*/ 	.word	index@(triton_poi_fused_relu_0)
        /*0020*/ 	.word	0x00000000


	//----- nvinfo : EIATTR_MIN_STACK_SIZE
	.align		4
.L_5:
        /*0024*/ 	.byte	0x04, 0x12
        /*0026*/ 	.short	(.L_7 - .L_6)
	.align		4
.L_6:
        /*0028*/ 	.word	index@(triton_poi_fused_relu_0)
        /*002c*/ 	.word	0x00000000
.L_7:


//--------------------- .nv.info.triton_poi_fused_relu_0 --------------------------
	.section	.nv.info.triton_poi_fused_relu_0,"",@"SHT_CUDA_INFO"
	.sectionflags	@""
	.align	4


	//----- nvinfo : EIATTR_CUDA_API_VERSION
	.align		4
        /*0000*/ 	.byte	0x04, 0x37
        /*0002*/ 	.short	(.L_9 - .L_8)
.L_8:
        /*0004*/ 	.word	0x0000007c


	//----- nvinfo : EIATTR_KPARAM_INFO
	.align		4
.L_9:
        /*0008*/ 	.byte	0x04, 0x17
        /*000a*/ 	.short	(.L_11 - .L_10)
.L_10:
        /*000c*/ 	.word	0x00000000
        /*0010*/ 	.short	0x0002
        /*0012*/ 	.short	0x0010
        /*0014*/ 	.byte	0x00, 0xf0, 0x11, 0x00


	//----- nvinfo : EIATTR_KPARAM_INFO
	.align		4
.L_11:
        /*0018*/ 	.byte	0x04, 0x17
        /*001a*/ 	.short	(.L_13 - .L_12)
.L_12:
        /*001c*/ 	.word	0x00000000
        /*0020*/ 	.short	0x0001
        /*0022*/ 	.short	0x0008
        /*0024*/ 	.byte	0x00, 0xf4, 0x21, 0x00


	//----- nvinfo : EIATTR_KPARAM_INFO
	.align		4
.L_13:
        /*0028*/ 	.byte	0x04, 0x17
        /*002a*/ 	.short	(.L_15 - .L_14)
.L_14:
        /*002c*/ 	.word	0x00000000
        /*0030*/ 	.short	0x0000
        /*0032*/ 	.short	0x0000
        /*0034*/ 	.byte	0x00, 0xf4, 0x21, 0x00


	//----- nvinfo : EIATTR_SPARSE_MMA_MASK
	.align		4
.L_15:
        /*0038*/ 	.byte	0x03, 0x50
        /*003a*/ 	.short	0x0000


	//----- nvinfo : EIATTR_MAXREG_COUNT
	.align		4
        /*003c*/ 	.byte	0x03, 0x1b
        /*003e*/ 	.short	0x00ff


	//----- nvinfo : EIATTR_EXIT_INSTR_OFFSETS
	.align		4
        /*0040*/ 	.byte	0x04, 0x1c
        /*0042*/ 	.short	(.L_17 - .L_16)


	//   ....[0]....
.L_16:
        /*0044*/ 	.word	0x00000150


	//   ....[1]....
        /*0048*/ 	.word	0x00000170


	//----- nvinfo : EIATTR_REQNTID
	.align		4
.L_17:
        /*004c*/ 	.byte	0x04, 0x10
        /*004e*/ 	.short	(.L_19 - .L_18)
.L_18:
        /*0050*/ 	.word	0x00000080
        /*0054*/ 	.word	0x00000001
        /*0058*/ 	.word	0x00000001


	//----- nvinfo : EIATTR_CRS_STACK_SIZE
	.align		4
.L_19:
        /*005c*/ 	.byte	0x04, 0x1e
        /*005e*/ 	.short	(.L_21 - .L_20)
.L_20:
        /*0060*/ 	.word	0x00000000


	//----- nvinfo : EIATTR_CBANK_PARAM_SIZE
	.align		4
.L_21:
        /*0064*/ 	.byte	0x03, 0x19
        /*0066*/ 	.short	0x0014


	//----- nvinfo : EIATTR_PARAM_CBANK
	.align		4
        /*0068*/ 	.byte	0x04, 0x0a
        /*006a*/ 	.short	(.L_23 - .L_22)
	.align		4
.L_22:
        /*006c*/ 	.word	index@(.nv.constant0.triton_poi_fused_relu_0)
        /*0070*/ 	.short	0x0210
        /*0072*/ 	.short	0x0014


	//----- nvinfo : EIATTR_SW_WAR
	.align		4
.L_23:
        /*0074*/ 	.byte	0x04, 0x36
        /*0076*/ 	.short	(.L_25 - .L_24)
.L_24:
        /*0078*/ 	.word	0x00000008
.L_25:


//--------------------- .nv.callgraph             --------------------------
	.section	.nv.callgraph,"",@"SHT_CUDA_CALLGRAPH"
	.align	4
	.sectionentsize	8
	.align		4
        /*0000*/ 	.word	0x00000000
	.align		4
        /*0004*/ 	.word	0xffffffff
	.align		4
        /*0008*/ 	.word	0x00000000
	.align		4
        /*000c*/ 	.word	0xfffffffe
	.align		4
        /*0010*/ 	.word	0x00000000
	.align		4
        /*0014*/ 	.word	0xfffffffd
	.align		4
        /*0018*/ 	.word	0x00000000
	.align		4
        /*001c*/ 	.word	0xfffffffc


//--------------------- .text.triton_poi_fused_relu_0 --------------------------
	.section	.text.triton_poi_fused_relu_0,"ax",@progbits
	.align	128
        .global         triton_poi_fused_relu_0
        .type           triton_poi_fused_relu_0,@function
        .size           triton_poi_fused_relu_0,(.L_x_3 - triton_poi_fused_relu_0)
        .other          triton_poi_fused_relu_0,@"STO_CUDA_ENTRY STV_DEFAULT"
triton_poi_fused_relu_0:
.text.triton_poi_fused_relu_0:
[----:B------:R-:W0:Y:S02]  /*0000*/  LDC R1, c[0x0][0x28] ;  /* 0x00000a00ff017b82 */ /* 0x000e240000000800 */
[----:B------:R-:W1:Y:S01]  /*0010*/  S2R R0, SR_TID.X ;  /* 0x0000000000007919 */ /* 0x000e620000002100 */
[----:B------:R-:W2:Y:S01]  /*0020*/  LDC.64 R4, c[0x0][0x218] ;  /* 0x00008600ff047b82 */ /* 0x000ea20000000a00 */
[----:B------:R-:W-:Y:S01]  /*0030*/  ULDC.64 UR4, c[0x0][0x208] ;  /* 0x0000820000047ab9 */ /* 0x000fe20000000a00 */
[----:B------:R-:W-:Y:S01]  /*0040*/  BSSY B0, `(.L_x_0) ;  /* 0x000000b000007945 */ /* 0x000fe20003800000 */
[----:B------:R-:W3:Y:S01]  /*0050*/  S2R R7, SR_CTAID.X ;  /* 0x0000000000077919 */ /* 0x000ee20000002500 */
[----:B------:R-:W-:Y:S01]  /*0060*/  CS2R R8, SRZ ;  /* 0x0000000000087805 */ /* 0x000fe2000001ff00 */
[----:B-1----:R-:W-:-:S05]  /*0070*/  IMAD.SHL.U32 R0, R0, 0x2, RZ ;  /* 0x0000000200007824 */ /* 0x002fca00078e00ff */
[----:B------:R-:W-:-:S05]  /*0080*/  LOP3.LUT R0, R0, 0xfe, RZ, 0xc0, !PT ;  /* 0x000000fe00007812 */ /* 0x000fca00078ec0ff */
[----:B---3--:R-:W-:-:S05]  /*0090*/  IMAD R7, R7, 0x100, R0 ;  /* 0x0000010007077824 */ /* 0x008fca00078e0200 */
[----:B------:R-:W-:-:S13]  /*00a0*/  ISETP.GE.AND P2, PT, R7, 0x100, PT ;  /* 0x000001000700780c */ /* 0x000fda0003f46270 */
[----:B--2---:R-:W-:Y:S05]  /*00b0*/  @P2 BRA `(.L_x_1) ;  /* 0x00000000000c2947 */ /* 0x004fea0003800000 */
[----:B------:R-:W1:Y:S02]  /*00c0*/  LDC.64 R2, c[0x0][0x210] ;  /* 0x00008400ff027b82 */ /* 0x000e640000000a00 */
[----:B-1----:R-:W-:-:S05]  /*00d0*/  IMAD.WIDE R2, R7, 0x4, R2 ;  /* 0x0000000407027825 */ /* 0x002fca00078e0202 */
[----:B------:R1:W5:Y:S02]  /*00e0*/  LDG.E.64 R8, desc[UR4][R2.64] ;  /* 0x0000000402087981 */ /* 0x000364000c1e1b00 */
.L_x_1:
[----:B------:R-:W-:Y:S05]  /*00f0*/  BSYNC B0 ;  /* 0x0000000000007941 */ /* 0x000fea0003800000 */
.L_x_0:
[C---:B-----5:R-:W-:Y:S01]  /*0100*/  FSETP.GEU.AND P0, PT, R8.reuse, RZ, PT ;  /* 0x000000ff0800720b */ /* 0x060fe20003f0e000 */
[----:B-1----:R-:W-:Y:S01]  /*0110*/  IMAD.WIDE R2, R7, 0x4, R4 ;  /* 0x0000000407027825 */ /* 0x002fe200078e0204 */
[C---:B------:R-:W-:Y:S02]  /*0120*/  FSETP.GEU.AND P1, PT, R9.reuse, RZ, PT ;  /* 0x000000ff0900720b */ /* 0x040fe40003f2e000 */
[----:B------:R-:W-:Y:S02]  /*0130*/  FSEL R8, R8, RZ, P0 ;  /* 0x000000ff08087208 */ /* 0x000fe40000000000 */
[----:B------:R-:W-:Y:S01]  /*0140*/  FSEL R9, R9, RZ, P1 ;  /* 0x000000ff09097208 */ /* 0x000fe20000800000 */
[----:B------:R-:W-:Y:S08]  /*0150*/  @P2 EXIT ;  /* 0x000000000000294d */ /* 0x000ff00003800000 */
[----:B------:R-:W-:Y:S01]  /*0160*/  STG.E.64 desc[UR4][R2.64], R8 ;  /* 0x0000000802007986 */ /* 0x000fe2000c101b04 */
[----:B------:R-:W-:Y:S05]  /*0170*/  EXIT ;  /* 0x000000000000794d */ /* 0x000fea0003800000 */
.L_x_2:
[----:B------:R-:W-:-:S00]  /*0180*/  BRA `(.L_x_2) ;  /* 0xfffffffc00fc7947 */ /* 0x000fc0000383ffff */
[----:B------:R-:W-:-:S00]  /*0190*/  NOP ;  /* 0x0000000000007918 */ /* 0x000fc00000000000 */
        /* <DEDUP_REMOVED lines=14> */
.L_x_3:


//--------------------- .nv.constant0.triton_poi_fused_relu_0 --------------------------
	.section	.nv.constant0.triton_poi_fused_relu_0,"a",@progbits
	.sectionflags	@""
	.align	4
.nv.constant0.triton_poi_fused_relu_0:
	.zero		548
